//
// Generated by NVIDIA NVVM Compiler
//
// Compiler Build ID: CL-36424714
// Cuda compilation tools, release 13.0, V13.0.88
// Based on NVVM 20.0.0
//

.version 9.0
.target sm_100
.address_size 64

	// .globl	_Z11curand_testP17curandStateXORWOWPf
.global .align 4 .b8 precalc_xorwow_matrix[102400];
.global .align 4 .b8 precalc_xorwow_offset_matrix[102400];
.global .align 4 .b8 mrg32k3aM1[2304];
.global .align 4 .b8 mrg32k3aM2[2304];
.global .align 4 .b8 mrg32k3aM1SubSeq[2016];
.global .align 4 .b8 mrg32k3aM2SubSeq[2016];
.global .align 4 .b8 mrg32k3aM1Seq[2304];
.global .align 4 .b8 mrg32k3aM2Seq[2304];
.const .align 8 .b8 __cr_lgamma_table[72];

.visible .entry _Z11curand_testP17curandStateXORWOWPf(
	.param .u64 .ptr .align 1 _Z11curand_testP17curandStateXORWOWPf_param_0,
	.param .u64 .ptr .align 1 _Z11curand_testP17curandStateXORWOWPf_param_1
)
{
	.reg .b32 	%r<17>;
	.reg .b32 	%f<2>;
	.reg .b64 	%rd<9>;

	ld.param.u64 	%rd1, [_Z11curand_testP17curandStateXORWOWPf_param_0];
	ld.param.u64 	%rd2, [_Z11curand_testP17curandStateXORWOWPf_param_1];
	cvta.to.global.u64 	%rd3, %rd2;
	cvta.to.global.u64 	%rd4, %rd1;
	mov.u32 	%r1, %tid.x;
	mul.wide.u32 	%rd5, %r1, 48;
	add.s64 	%rd6, %rd4, %rd5;
	ld.global.v2.u32 	{%r2, %r3}, [%rd6];
	shr.u32 	%r4, %r3, 2;
	xor.b32  	%r5, %r4, %r3;
	ld.global.v2.u32 	{%r6, %r7}, [%rd6+8];
	ld.global.v2.u32 	{%r8, %r9}, [%rd6+16];
	st.global.v2.u32 	[%rd6+8], {%r7, %r8};
	shl.b32 	%r10, %r9, 4;
	shl.b32 	%r11, %r5, 1;
	xor.b32  	%r12, %r11, %r10;
	xor.b32  	%r13, %r12, %r5;
	xor.b32  	%r14, %r13, %r9;
	st.global.v2.u32 	[%rd6+16], {%r9, %r14};
	add.s32 	%r15, %r2, 362437;
	st.global.v2.u32 	[%rd6], {%r15, %r6};
	add.s32 	%r16, %r14, %r15;
	cvt.rn.f32.u32 	%f1, %r16;
	mul.wide.u32 	%rd7, %r1, 4;
	add.s64 	%rd8, %rd3, %rd7;
	st.global.f32 	[%rd8], %f1;
	ret;

}


// ===== COMPILED SASS (sm_100) =====

	.target	sm_100

	.elftype	@"ET_EXEC"


//--------------------- .note.nv.tkinfo           --------------------------
	.section	.note.nv.tkinfo,"",@"SHT_NOTE"
	.sectionflags	@"SHF_NOTE_NV_TKINFO"
	.tkinfo
        /*0018*/ 	.word	0x00000002
        /*0030*/ 	.string	""
        /*0030*/ 	.string	"ptxas"
        /*0030*/ 	.string	"Cuda compilation tools, release 13.0, V13.0.88"
        /*0030*/ 	.string	"Build cuda_13.0.r13.0/compiler.36424714_0"
        /*0030*/ 	.string	"-arch sm_100 -m 64 "



//--------------------- .note.nv.cuinfo           --------------------------
	.section	.note.nv.cuinfo,"",@"SHT_NOTE"
	.sectionflags	@"SHF_NOTE_NV_CUINFO"
        /*0018*/ 	.short	0x0002
        /*001a*/ 	.short	0x0064
        /*001c*/ 	.short	0x0082
	.zero		2


//--------------------- .nv.info                  --------------------------
	.section	.nv.info,"",@"SHT_CUDA_INFO"
	.align	4


	//----- nvinfo : EIATTR_REGCOUNT
	.align		4
        /*0000*/ 	.byte	0x04, 0x2f
        /*0002*/ 	.short	(.L_10 - .L_9)
	.align		4
.L_9:
        /*0004*/ 	.word	index@(_Z11curand_testP17curandStateXORWOWPf)
        /*0008*/ 	.word	0x00000012


	//----- nvinfo : EIATTR_FRAME_SIZE
	.align		4
.L_10:
        /*000c*/ 	.byte	0x04, 0x11
        /*000e*/ 	.short	(.L_12 - .L_11)
	.align		4
.L_11:
        /*0010*/ 	.word	index@(_Z11curand_testP17curandStateXORWOWPf)
        /*0014*/ 	.word	0x00000000


	//----- nvinfo : EIATTR_MIN_STACK_SIZE
	.align		4
.L_12:
        /*0018*/ 	.byte	0x04, 0x12
        /*001a*/ 	.short	(.L_14 - .L_13)
	.align		4
.L_13:
        /*001c*/ 	.word	index@(_Z11curand_testP17curandStateXORWOWPf)
        /*0020*/ 	.word	0x00000000
.L_14:


//--------------------- .nv.compat                --------------------------
	.section	.nv.compat,"",@"SHT_CUDA_COMPAT_INFO"
	.align	4
        /*0000*/ 	.byte	0x02, 0x09, 0x00, 0x00, 0x02, 0x02, 0x01, 0x00, 0x02, 0x05, 0x05, 0x00, 0x03, 0x07, 0x01, 0x01
        /*0010*/ 	.byte	0x02, 0x03, 0x00, 0x00, 0x02, 0x06, 0x01, 0x00, 0x04, 0x0b, 0x08, 0x00, 0x09, 0x00, 0x00, 0x00
        /*0020*/ 	.byte	0x00, 0x00, 0x00, 0x00


//--------------------- .nv.info._Z11curand_testP17curandStateXORWOWPf --------------------------
	.section	.nv.info._Z11curand_testP17curandStateXORWOWPf,"",@"SHT_CUDA_INFO"
	.sectionflags	@""
	.align	4


	//----- nvinfo : EIATTR_CUDA_API_VERSION
	.align		4
        /*0000*/ 	.byte	0x04, 0x37
        /*0002*/ 	.short	(.L_16 - .L_15)
.L_15:
        /*0004*/ 	.word	0x00000082


	//----- nvinfo : EIATTR_KPARAM_INFO
	.align		4
.L_16:
        /*0008*/ 	.byte	0x04, 0x17
        /*000a*/ 	.short	(.L_18 - .L_17)
.L_17:
        /*000c*/ 	.word	0x00000000
        /*0010*/ 	.short	0x0001
        /*0012*/ 	.short	0x0008
        /*0014*/ 	.byte	0x00, 0xf5, 0x21, 0x00


	//----- nvinfo : EIATTR_KPARAM_INFO
	.align		4
.L_18:
        /*0018*/ 	.byte	0x04, 0x17
        /*001a*/ 	.short	(.L_20 - .L_19)
.L_19:
        /*001c*/ 	.word	0x00000000
        /*0020*/ 	.short	0x0000
        /*0022*/ 	.short	0x0000
        /*0024*/ 	.byte	0x00, 0xf5, 0x21, 0x00


	//----- nvinfo : EIATTR_SPARSE_MMA_MASK
	.align		4
.L_20:
        /*0028*/ 	.byte	0x03, 0x50
        /*002a*/ 	.short	0x0000


	//----- nvinfo : EIATTR_MAXREG_COUNT
	.align		4
        /*002c*/ 	.byte	0x03, 0x1b
        /*002e*/ 	.short	0x00ff


	//----- nvinfo : EIATTR_MERCURY_ISA_VERSION
	.align		4
        /*0030*/ 	.byte	0x03, 0x5f
        /*0032*/ 	.short	0x0101


	//----- nvinfo : EIATTR_VRC_CTA_INIT_COUNT
	.align		4
        /*0034*/ 	.byte	0x02, 0x4a
	.zero		1
	.zero		1


	//----- nvinfo : EIATTR_EXIT_INSTR_OFFSETS
	.align		4
        /*0038*/ 	.byte	0x04, 0x1c
        /*003a*/ 	.short	(.L_22 - .L_21)


	//   ....[0]....
.L_21:
        /*003c*/ 	.word	0x000001b0


	//----- nvinfo : EIATTR_CBANK_PARAM_SIZE
	.align		4
.L_22:
        /*0040*/ 	.byte	0x03, 0x19
        /*0042*/ 	.short	0x0010


	//----- nvinfo : EIATTR_PARAM_CBANK
	.align		4
        /*0044*/ 	.byte	0x04, 0x0a
        /*0046*/ 	.short	(.L_24 - .L_23)
	.align		4
.L_23:
        /*0048*/ 	.word	index@(.nv.constant0._Z11curand_testP17curandStateXORWOWPf)
        /*004c*/ 	.short	0x0380
        /*004e*/ 	.short	0x0010


	//----- nvinfo : EIATTR_SW_WAR
	.align		4
.L_24:
        /*0050*/ 	.byte	0x04, 0x36
        /*0052*/ 	.short	(.L_26 - .L_25)
.L_25:
        /*0054*/ 	.word	0x00000008
.L_26:


//--------------------- .nv.callgraph             --------------------------
	.section	.nv.callgraph,"",@"SHT_CUDA_CALLGRAPH"
	.align	4
	.sectionentsize	8
	.align		4
        /*0000*/ 	.word	0x00000000
	.align		4
        /*0004*/ 	.word	0xffffffff
	.align		4
        /*0008*/ 	.word	0x00000000
	.align		4
        /*000c*/ 	.word	0xfffffffe
	.align		4
        /*0010*/ 	.word	0x00000000
	.align		4
        /*0014*/ 	.word	0xfffffffd
	.align		4
        /*0018*/ 	.word	0x00000000
	.align		4
        /*001c*/ 	.word	0xfffffffc


//--------------------- .nv.constant4             --------------------------
	.section	.nv.constant4,"a",@progbits
	.align	8
	.align		8
.nv.constant4:
        /*0000*/ 	.dword	precalc_xorwow_matrix
	.align		8
        /*0008*/ 	.dword	precalc_xorwow_offset_matrix
	.align		8
        /*0010*/ 	.dword	mrg32k3aM1
	.align		8
        /*0018*/ 	.dword	mrg32k3aM2
	.align		8
        /*0020*/ 	.dword	mrg32k3aM1SubSeq
	.align		8
        /*0028*/ 	.dword	mrg32k3aM2SubSeq
	.align		8
        /*0030*/ 	.dword	mrg32k3aM1Seq
	.align		8
        /*0038*/ 	.dword	mrg32k3aM2Seq


//--------------------- .nv.constant3             --------------------------
	.section	.nv.constant3,"a",@progbits
	.align	8
.nv.constant3:
	.type		__cr_lgamma_table,@object
	.size		__cr_lgamma_table,(.L_8 - __cr_lgamma_table)
__cr_lgamma_table:
        /*0000*/ 	.byte	0x00, 0x00, 0x00, 0x00, 0x00, 0x00, 0x00, 0x00, 0x00, 0x00, 0x00, 0x00, 0x00, 0x00, 0x00, 0x00
        /*0010*/ 	.byte	0xef, 0x39, 0xfa, 0xfe, 0x42, 0x2e, 0xe6, 0x3f, 0x02, 0x20, 0x2a, 0xfa, 0x0b, 0xab, 0xfc, 0x3f
        /*0020*/ 	.byte	0xf9, 0x2c, 0x92, 0x7c, 0xa7, 0x6c, 0x09, 0x40, 0xc9, 0x79, 0x44, 0x3c, 0x64, 0x26, 0x13, 0x40
        /*0030*/ 	.byte	0xca, 0x01, 0xcf, 0x3a, 0x27, 0x51, 0x1a, 0x40, 0x30, 0xcc, 0x2d, 0xf3, 0xe1, 0x0c, 0x21, 0x40
        /*0040*/ 	.byte	0x0d, 0xb7, 0xfc, 0x82, 0x8e, 0x35, 0x25, 0x40
.L_8:


//--------------------- .text._Z11curand_testP17curandStateXORWOWPf --------------------------
	.section	.text._Z11curand_testP17curandStateXORWOWPf,"ax",@progbits
	.align	128
        .global         _Z11curand_testP17curandStateXORWOWPf
        .type           _Z11curand_testP17curandStateXORWOWPf,@function
        .size           _Z11curand_testP17curandStateXORWOWPf,(.L_x_1 - _Z11curand_testP17curandStateXORWOWPf)
        .other          _Z11curand_testP17curandStateXORWOWPf,@"STO_CUDA_ENTRY STV_DEFAULT"
_Z11curand_testP17curandStateXORWOWPf:
.text._Z11curand_testP17curandStateXORWOWPf:
[----:B------:R-:W-:Y:S01]  /*0000*/  LDC R1, c[0x0][0x37c] ;  /* 0x0000df00ff017b82 */ /* 0x000fe20000000800 */
[----:B------:R-:W0:Y:S07]  /*0010*/  S2R R13, SR_TID.X ;  /* 0x00000000000d7919 */ /* 0x000e2e0000002100 */
[----:B------:R-:W0:Y:S01]  /*0020*/  LDC.64 R2, c[0x0][0x380] ;  /* 0x0000e000ff027b82 */ /* 0x000e220000000a00 */
[----:B------:R-:W1:Y:S07]  /*0030*/  LDCU.64 UR4, c[0x0][0x358] ;  /* 0x00006b00ff0477ac */ /* 0x000e6e0008000a00 */
[----:B------:R-:W2:Y:S01]  /*0040*/  LDC.64 R8, c[0x0][0x388] ;  /* 0x0000e200ff087b82 */ /* 0x000ea20000000a00 */
[----:B0-----:R-:W-:-:S05]  /*0050*/  IMAD.WIDE.U32 R2, R13, 0x30, R2 ;  /* 0x000000300d027825 */ /* 0x001fca00078e0002 */
[----:B-1----:R-:W3:Y:S04]  /*0060*/  LDG.E.64 R10, desc[UR4][R2.64] ;  /* 0x00000004020a7981 */ /* 0x002ee8000c1e1b00 */
[----:B------:R-:W4:Y:S04]  /*0070*/  LDG.E.64 R4, desc[UR4][R2.64+0x10] ;  /* 0x0000100402047981 */ /* 0x000f28000c1e1b00 */
[----:B------:R-:W5:Y:S01]  /*0080*/  LDG.E.64 R6, desc[UR4][R2.64+0x8] ;  /* 0x0000080402067981 */ /* 0x000f62000c1e1b00 */
[----:B--2---:R-:W-:Y:S01]  /*0090*/  IMAD.WIDE.U32 R8, R13, 0x4, R8 ;  /* 0x000000040d087825 */ /* 0x004fe200078e0008 */
[----:B---3--:R-:W-:-:S02]  /*00a0*/  SHF.R.U32.HI R0, RZ, 0x2, R11 ;  /* 0x00000002ff007819 */ /* 0x008fc4000001160b */
[----:B------:R-:W-:Y:S02]  /*00b0*/  IADD3 R10, PT, PT, R10, 0x587c5, RZ ;  /* 0x000587c50a0a7810 */ /* 0x000fe40007ffe0ff */
[----:B------:R-:W-:Y:S01]  /*00c0*/  LOP3.LUT R0, R0, R11, RZ, 0x3c, !PT ;  /* 0x0000000b00007212 */ /* 0x000fe200078e3cff */
[----:B----4-:R-:W-:Y:S02]  /*00d0*/  IMAD.SHL.U32 R11, R5, 0x10, RZ ;  /* 0x00000010050b7824 */ /* 0x010fe400078e00ff */
[----:B------:R-:W-:Y:S02]  /*00e0*/  IMAD.MOV.U32 R13, RZ, RZ, R4 ;  /* 0x000000ffff0d7224 */ /* 0x000fe400078e0004 */
[----:B------:R-:W-:Y:S02]  /*00f0*/  IMAD.SHL.U32 R12, R0, 0x2, RZ ;  /* 0x00000002000c7824 */ /* 0x000fe400078e00ff */
[----:B------:R-:W-:-:S03]  /*0100*/  IMAD.MOV.U32 R14, RZ, RZ, R5 ;  /* 0x000000ffff0e7224 */ /* 0x000fc600078e0005 */
[----:B------:R-:W-:Y:S01]  /*0110*/  LOP3.LUT R12, R0, R12, R11, 0x96, !PT ;  /* 0x0000000c000c7212 */ /* 0x000fe200078e960b */
[----:B-----5:R-:W-:-:S03]  /*0120*/  IMAD.MOV.U32 R11, RZ, RZ, R6 ;  /* 0x000000ffff0b7224 */ /* 0x020fc600078e0006 */
[----:B------:R-:W-:Y:S02]  /*0130*/  LOP3.LUT R15, R12, R5, RZ, 0x3c, !PT ;  /* 0x000000050c0f7212 */ /* 0x000fe400078e3cff */
[----:B------:R-:W-:Y:S01]  /*0140*/  MOV R12, R7 ;  /* 0x00000007000c7202 */ /* 0x000fe20000000f00 */
[----:B------:R-:W-:Y:S01]  /*0150*/  STG.E.64 desc[UR4][R2.64], R10 ;  /* 0x0000000a02007986 */ /* 0x000fe2000c101b04 */
[----:B------:R-:W-:-:S03]  /*0160*/  IADD3 R0, PT, PT, R15, R10, RZ ;  /* 0x0000000a0f007210 */ /* 0x000fc60007ffe0ff */
[----:B------:R-:W-:Y:S01]  /*0170*/  STG.E.64 desc[UR4][R2.64+0x10], R14 ;  /* 0x0000100e02007986 */ /* 0x000fe2000c101b04 */
[----:B------:R-:W-:-:S03]  /*0180*/  I2FP.F32.U32 R5, R0 ;  /* 0x0000000000057245 */ /* 0x000fc60000201000 */
[----:B------:R-:W-:Y:S04]  /*0190*/  STG.E.64 desc[UR4][R2.64+0x8], R12 ;  /* 0x0000080c02007986 */ /* 0x000fe8000c101b04 */
[----:B------:R-:W-:Y:S01]  /*01a0*/  STG.E desc[UR4][R8.64], R5 ;  /* 0x0000000508007986 */ /* 0x000fe2000c101904 */
[----:B------:R-:W-:Y:S05]  /*01b0*/  EXIT ;  /* 0x000000000000794d */ /* 0x000fea0003800000 */
.L_x_0:
[----:B------:R-:W-:-:S00]  /*01c0*/  BRA `(.L_x_0) ;  /* 0xfffffffc00fc7947 */ /* 0x000fc0000383ffff */
[----:B------:R-:W-:-:S00]  /*01d0*/  NOP ;  /* 0x0000000000007918 */ /* 0x000fc00000000000 */
        /* <DEDUP_REMOVED lines=10> */
.L_x_1:


//--------------------- .nv.global.init           --------------------------
	.section	.nv.global.init,"aw",@progbits
	.align	4
.nv.global.init:
	.type		mrg32k3aM1SubSeq,@object
	.size		mrg32k3aM1SubSeq,(mrg32k3aM2SubSeq - mrg32k3aM1SubSeq)
mrg32k3aM1SubSeq:
        /*0000*/ 	.byte	0x0b, 0xcc, 0xee, 0x04, 0x73, 0x29, 0x8b, 0x6f, 0xf6, 0x53, 0x03, 0xf6, 0x23, 0xf6, 0xea, 0xda
        /* <DEDUP_REMOVED lines=125> */
	.type		mrg32k3aM2SubSeq,@object
	.size		mrg32k3aM2SubSeq,(mrg32k3aM1 - mrg32k3aM2SubSeq)
mrg32k3aM2SubSeq:
        /* <DEDUP_REMOVED lines=126> */
	.type		mrg32k3aM1,@object
	.size		mrg32k3aM1,(mrg32k3aM1Seq - mrg32k3aM1)
mrg32k3aM1:
        /* <DEDUP_REMOVED lines=144> */
	.type		mrg32k3aM1Seq,@object
	.size		mrg32k3aM1Seq,(mrg32k3aM2 - mrg32k3aM1Seq)
mrg32k3aM1Seq:
        /* <DEDUP_REMOVED lines=144> */
	.type		mrg32k3aM2,@object
	.size		mrg32k3aM2,(mrg32k3aM2Seq - mrg32k3aM2)
mrg32k3aM2:
        /* <DEDUP_REMOVED lines=144> */
	.type		mrg32k3aM2Seq,@object
	.size		mrg32k3aM2Seq,(precalc_xorwow_matrix - mrg32k3aM2Seq)
mrg32k3aM2Seq:
        /* <DEDUP_REMOVED lines=144> */
	.type		precalc_xorwow_matrix,@object
	.size		precalc_xorwow_matrix,(precalc_xorwow_offset_matrix - precalc_xorwow_matrix)
precalc_xorwow_matrix:
        /* <DEDUP_REMOVED lines=6400> */
	.type		precalc_xorwow_offset_matrix,@object
	.size		precalc_xorwow_offset_matrix,(.L_1 - precalc_xorwow_offset_matrix)
precalc_xorwow_offset_matrix:
        /* <DEDUP_REMOVED lines=6400> */
.L_1:


//--------------------- .nv.shared.reserved.0     --------------------------
	.section	.nv.shared.reserved.0,"aw",@nobits
	.weak		__nv_reservedSMEM_offset_0_alias
	.size		__nv_reservedSMEM_offset_0_alias, 0, 64
	.other		__nv_reservedSMEM_offset_0_alias,@"STO_CUDA_RESERVED_SHARED STV_DEFAULT"
__nv_reservedSMEM_offset_0_alias:
	.zero		0
	.zero		64


//--------------------- .nv.constant0._Z11curand_testP17curandStateXORWOWPf --------------------------
	.section	.nv.constant0._Z11curand_testP17curandStateXORWOWPf,"a",@progbits
	.sectionflags	@""
	.align	4
.nv.constant0._Z11curand_testP17curandStateXORWOWPf:
	.zero		912


//--------------------- SYMBOLS --------------------------

	.type		.nv.reservedSmem.offset0,@object
	.size		.nv.reservedSmem.offset0,0x4
